//
// Generated by NVIDIA NVVM Compiler
//
// Compiler Build ID: CL-36424714
// Cuda compilation tools, release 13.0, V13.0.88
// Based on NVVM 20.0.0
//

.version 9.0
.target sm_100
.address_size 64

	// .globl	_Z27odd_even_transposition_sortPiib

.visible .entry _Z27odd_even_transposition_sortPiib(
	.param .u64 .ptr .align 1 _Z27odd_even_transposition_sortPiib_param_0,
	.param .u32 _Z27odd_even_transposition_sortPiib_param_1,
	.param .u8 _Z27odd_even_transposition_sortPiib_param_2
)
{
	.reg .pred 	%p<7>;
	.reg .b16 	%rs<2>;
	.reg .b32 	%r<13>;
	.reg .b64 	%rd<7>;

	ld.param.u64 	%rd4, [_Z27odd_even_transposition_sortPiib_param_0];
	ld.param.u32 	%r6, [_Z27odd_even_transposition_sortPiib_param_1];
	ld.param.s8 	%rs1, [_Z27odd_even_transposition_sortPiib_param_2];
	cvta.to.global.u64 	%rd1, %rd4;
	mov.u32 	%r7, %ctaid.x;
	mov.u32 	%r8, %ntid.x;
	mov.u32 	%r9, %tid.x;
	mad.lo.s32 	%r1, %r7, %r8, %r9;
	add.s32 	%r10, %r6, -1;
	setp.ge.s32 	%p1, %r1, %r10;
	@%p1 bra 	$L__BB0_8;
	setp.eq.s16 	%p2, %rs1, 0;
	@%p2 bra 	$L__BB0_5;
	and.b32  	%r11, %r1, -2147483647;
	setp.ne.s32 	%p3, %r11, 1;
	@%p3 bra 	$L__BB0_8;
	mul.wide.u32 	%rd5, %r1, 4;
	add.s64 	%rd2, %rd1, %rd5;
	ld.global.u32 	%r2, [%rd2];
	ld.global.u32 	%r3, [%rd2+4];
	setp.le.s32 	%p4, %r2, %r3;
	@%p4 bra 	$L__BB0_8;
	st.global.u32 	[%rd2], %r3;
	st.global.u32 	[%rd2+4], %r2;
	bra.uni 	$L__BB0_8;
$L__BB0_5:
	and.b32  	%r12, %r1, 1;
	setp.eq.b32 	%p5, %r12, 1;
	@%p5 bra 	$L__BB0_8;
	mul.wide.s32 	%rd6, %r1, 4;
	add.s64 	%rd3, %rd1, %rd6;
	ld.global.u32 	%r4, [%rd3];
	ld.global.u32 	%r5, [%rd3+4];
	setp.le.s32 	%p6, %r4, %r5;
	@%p6 bra 	$L__BB0_8;
	st.global.u32 	[%rd3], %r5;
	st.global.u32 	[%rd3+4], %r4;
$L__BB0_8:
	ret;

}


// ===== COMPILED SASS (sm_100) =====

	.target	sm_100

	.elftype	@"ET_EXEC"


//--------------------- .note.nv.tkinfo           --------------------------
	.section	.note.nv.tkinfo,"",@"SHT_NOTE"
	.sectionflags	@"SHF_NOTE_NV_TKINFO"
	.tkinfo
        /*0018*/ 	.word	0x00000002
        /*0030*/ 	.string	""
        /*0030*/ 	.string	"ptxas"
        /*0030*/ 	.string	"Cuda compilation tools, release 13.0, V13.0.88"
        /*0030*/ 	.string	"Build cuda_13.0.r13.0/compiler.36424714_0"
        /*0030*/ 	.string	"-arch sm_100 -m 64 "



//--------------------- .note.nv.cuinfo           --------------------------
	.section	.note.nv.cuinfo,"",@"SHT_NOTE"
	.sectionflags	@"SHF_NOTE_NV_CUINFO"
        /*0018*/ 	.short	0x0002
        /*001a*/ 	.short	0x0064
        /*001c*/ 	.short	0x0082
	.zero		2


//--------------------- .nv.info                  --------------------------
	.section	.nv.info,"",@"SHT_CUDA_INFO"
	.align	4


	//----- nvinfo : EIATTR_REGCOUNT
	.align		4
        /*0000*/ 	.byte	0x04, 0x2f
        /*0002*/ 	.short	(.L_1 - .L_0)
	.align		4
.L_0:
        /*0004*/ 	.word	index@(_Z27odd_even_transposition_sortPiib)
        /*0008*/ 	.word	0x00000008


	//----- nvinfo : EIATTR_FRAME_SIZE
	.align		4
.L_1:
        /*000c*/ 	.byte	0x04, 0x11
        /*000e*/ 	.short	(.L_3 - .L_2)
	.align		4
.L_2:
        /*0010*/ 	.word	index@(_Z27odd_even_transposition_sortPiib)
        /*0014*/ 	.word	0x00000000


	//----- nvinfo : EIATTR_MIN_STACK_SIZE
	.align		4
.L_3:
        /*0018*/ 	.byte	0x04, 0x12
        /*001a*/ 	.short	(.L_5 - .L_4)
	.align		4
.L_4:
        /*001c*/ 	.word	index@(_Z27odd_even_transposition_sortPiib)
        /*0020*/ 	.word	0x00000000
.L_5:


//--------------------- .nv.compat                --------------------------
	.section	.nv.compat,"",@"SHT_CUDA_COMPAT_INFO"
	.align	4
        /*0000*/ 	.byte	0x02, 0x09, 0x00, 0x00, 0x02, 0x02, 0x01, 0x00, 0x02, 0x05, 0x05, 0x00, 0x03, 0x07, 0x01, 0x01
        /*0010*/ 	.byte	0x02, 0x03, 0x00, 0x00, 0x02, 0x06, 0x01, 0x00, 0x04, 0x0b, 0x08, 0x00, 0x09, 0x00, 0x00, 0x00
        /*0020*/ 	.byte	0x00, 0x00, 0x00, 0x00


//--------------------- .nv.info._Z27odd_even_transposition_sortPiib --------------------------
	.section	.nv.info._Z27odd_even_transposition_sortPiib,"",@"SHT_CUDA_INFO"
	.sectionflags	@""
	.align	4


	//----- nvinfo : EIATTR_CUDA_API_VERSION
	.align		4
        /*0000*/ 	.byte	0x04, 0x37
        /*0002*/ 	.short	(.L_7 - .L_6)
.L_6:
        /*0004*/ 	.word	0x00000082


	//----- nvinfo : EIATTR_KPARAM_INFO
	.align		4
.L_7:
        /*0008*/ 	.byte	0x04, 0x17
        /*000a*/ 	.short	(.L_9 - .L_8)
.L_8:
        /*000c*/ 	.word	0x00000000
        /*0010*/ 	.short	0x0002
        /*0012*/ 	.short	0x000c
        /*0014*/ 	.byte	0x00, 0xf0, 0x05, 0x00


	//----- nvinfo : EIATTR_KPARAM_INFO
	.align		4
.L_9:
        /*0018*/ 	.byte	0x04, 0x17
        /*001a*/ 	.short	(.L_11 - .L_10)
.L_10:
        /*001c*/ 	.word	0x00000000
        /*0020*/ 	.short	0x0001
        /*0022*/ 	.short	0x0008
        /*0024*/ 	.byte	0x00, 0xf0, 0x11, 0x00


	//----- nvinfo : EIATTR_KPARAM_INFO
	.align		4
.L_11:
        /*0028*/ 	.byte	0x04, 0x17
        /*002a*/ 	.short	(.L_13 - .L_12)
.L_12:
        /*002c*/ 	.word	0x00000000
        /*0030*/ 	.short	0x0000
        /*0032*/ 	.short	0x0000
        /*0034*/ 	.byte	0x00, 0xf5, 0x21, 0x00


	//----- nvinfo : EIATTR_SPARSE_MMA_MASK
	.align		4
.L_13:
        /*0038*/ 	.byte	0x03, 0x50
        /*003a*/ 	.short	0x0000


	//----- nvinfo : EIATTR_MAXREG_COUNT
	.align		4
        /*003c*/ 	.byte	0x03, 0x1b
        /*003e*/ 	.short	0x00ff


	//----- nvinfo : EIATTR_MERCURY_ISA_VERSION
	.align		4
        /*0040*/ 	.byte	0x03, 0x5f
        /*0042*/ 	.short	0x0101


	//----- nvinfo : EIATTR_VRC_CTA_INIT_COUNT
	.align		4
        /*0044*/ 	.byte	0x02, 0x4a
	.zero		1
	.zero		1


	//----- nvinfo : EIATTR_EXIT_INSTR_OFFSETS
	.align		4
        /*0048*/ 	.byte	0x04, 0x1c
        /*004a*/ 	.short	(.L_15 - .L_14)


	//   ....[0]....
.L_14:
        /*004c*/ 	.word	0x00000080


	//   ....[1]....
        /*0050*/ 	.word	0x00000100


	//   ....[2]....
        /*0054*/ 	.word	0x00000160


	//   ....[3]....
        /*0058*/ 	.word	0x00000190


	//   ....[4]....
        /*005c*/ 	.word	0x000001c0


	//   ....[5]....
        /*0060*/ 	.word	0x00000220


	//   ....[6]....
        /*0064*/ 	.word	0x00000250


	//----- nvinfo : EIATTR_CBANK_PARAM_SIZE
	.align		4
.L_15:
        /*0068*/ 	.byte	0x03, 0x19
        /*006a*/ 	.short	0x000d


	//----- nvinfo : EIATTR_PARAM_CBANK
	.align		4
        /*006c*/ 	.byte	0x04, 0x0a
        /*006e*/ 	.short	(.L_17 - .L_16)
	.align		4
.L_16:
        /*0070*/ 	.word	index@(.nv.constant0._Z27odd_even_transposition_sortPiib)
        /*0074*/ 	.short	0x0380
        /*0076*/ 	.short	0x000d


	//----- nvinfo : EIATTR_SW_WAR
	.align		4
.L_17:
        /*0078*/ 	.byte	0x04, 0x36
        /*007a*/ 	.short	(.L_19 - .L_18)
.L_18:
        /*007c*/ 	.word	0x00000008
.L_19:


//--------------------- .nv.callgraph             --------------------------
	.section	.nv.callgraph,"",@"SHT_CUDA_CALLGRAPH"
	.align	4
	.sectionentsize	8
	.align		4
        /*0000*/ 	.word	0x00000000
	.align		4
        /*0004*/ 	.word	0xffffffff
	.align		4
        /*0008*/ 	.word	0x00000000
	.align		4
        /*000c*/ 	.word	0xfffffffe
	.align		4
        /*0010*/ 	.word	0x00000000
	.align		4
        /*0014*/ 	.word	0xfffffffd
	.align		4
        /*0018*/ 	.word	0x00000000
	.align		4
        /*001c*/ 	.word	0xfffffffc


//--------------------- .text._Z27odd_even_transposition_sortPiib --------------------------
	.section	.text._Z27odd_even_transposition_sortPiib,"ax",@progbits
	.align	128
        .global         _Z27odd_even_transposition_sortPiib
        .type           _Z27odd_even_transposition_sortPiib,@function
        .size           _Z27odd_even_transposition_sortPiib,(.L_x_2 - _Z27odd_even_transposition_sortPiib)
        .other          _Z27odd_even_transposition_sortPiib,@"STO_CUDA_ENTRY STV_DEFAULT"
_Z27odd_even_transposition_sortPiib:
.text._Z27odd_even_transposition_sortPiib:
[----:B------:R-:W-:Y:S01]  /*0000*/  LDC R1, c[0x0][0x37c] ;  /* 0x0000df00ff017b82 */ /* 0x000fe20000000800 */
[----:B------:R-:W0:Y:S07]  /*0010*/  S2R R0, SR_TID.X ;  /* 0x0000000000007919 */ /* 0x000e2e0000002100 */
[----:B------:R-:W0:Y:S01]  /*0020*/  S2UR UR5, SR_CTAID.X ;  /* 0x00000000000579c3 */ /* 0x000e220000002500 */
[----:B------:R-:W1:Y:S07]  /*0030*/  LDCU UR4, c[0x0][0x388] ;  /* 0x00007100ff0477ac */ /* 0x000e6e0008000800 */
[----:B------:R-:W0:Y:S01]  /*0040*/  LDC R5, c[0x0][0x360] ;  /* 0x0000d800ff057b82 */ /* 0x000e220000000800 */
[----:B-1----:R-:W-:Y:S01]  /*0050*/  UIADD3 UR4, UPT, UPT, UR4, -0x1, URZ ;  /* 0xffffffff04047890 */ /* 0x002fe2000fffe0ff */
[----:B0-----:R-:W-:-:S05]  /*0060*/  IMAD R5, R5, UR5, R0 ;  /* 0x0000000505057c24 */ /* 0x001fca000f8e0200 */
[----:B------:R-:W-:-:S13]  /*0070*/  ISETP.GE.AND P0, PT, R5, UR4, PT ;  /* 0x0000000405007c0c */ /* 0x000fda000bf06270 */
[----:B------:R-:W-:Y:S05]  /*0080*/  @P0 EXIT ;  /* 0x000000000000094d */ /* 0x000fea0003800000 */
[----:B------:R-:W0:Y:S01]  /*0090*/  LDCU.U8 UR4, c[0x0][0x38c] ;  /* 0x00007180ff0477ac */ /* 0x000e220008000000 */
[----:B------:R-:W1:Y:S01]  /*00a0*/  LDCU.64 UR6, c[0x0][0x358] ;  /* 0x00006b00ff0677ac */ /* 0x000e620008000a00 */
[----:B0-----:R-:W-:-:S04]  /*00b0*/  UPRMT UR4, UR4, 0x8880, URZ ;  /* 0x0000888004047896 */ /* 0x001fc800080000ff */
[----:B------:R-:W-:-:S09]  /*00c0*/  UISETP.NE.AND UP0, UPT, UR4, URZ, UPT ;  /* 0x000000ff0400728c */ /* 0x000fd2000bf05270 */
[----:B-1----:R-:W-:Y:S05]  /*00d0*/  BRA.U !UP0, `(.L_x_0) ;  /* 0x0000000108307547 */ /* 0x002fea000b800000 */
[----:B------:R-:W-:-:S04]  /*00e0*/  LOP3.LUT R0, R5, 0x80000001, RZ, 0xc0, !PT ;  /* 0x8000000105007812 */ /* 0x000fc800078ec0ff */
[----:B------:R-:W-:-:S13]  /*00f0*/  ISETP.NE.AND P0, PT, R0, 0x1, PT ;  /* 0x000000010000780c */ /* 0x000fda0003f05270 */
[----:B------:R-:W-:Y:S05]  /*0100*/  @P0 EXIT ;  /* 0x000000000000094d */ /* 0x000fea0003800000 */
[----:B------:R-:W0:Y:S02]  /*0110*/  LDC.64 R2, c[0x0][0x380] ;  /* 0x0000e000ff027b82 */ /* 0x000e240000000a00 */
[----:B0-----:R-:W-:-:S05]  /*0120*/  IMAD.WIDE.U32 R2, R5, 0x4, R2 ;  /* 0x0000000405027825 */ /* 0x001fca00078e0002 */
[----:B------:R-:W2:Y:S04]  /*0130*/  LDG.E R5, desc[UR6][R2.64] ;  /* 0x0000000602057981 */ /* 0x000ea8000c1e1900 */
[----:B------:R-:W2:Y:S02]  /*0140*/  LDG.E R0, desc[UR6][R2.64+0x4] ;  /* 0x0000040602007981 */ /* 0x000ea4000c1e1900 */
[----:B--2---:R-:W-:-:S13]  /*0150*/  ISETP.GT.AND P0, PT, R5, R0, PT ;  /* 0x000000000500720c */ /* 0x004fda0003f04270 */
[----:B------:R-:W-:Y:S05]  /*0160*/  @!P0 EXIT ;  /* 0x000000000000894d */ /* 0x000fea0003800000 */
[----:B------:R-:W-:Y:S04]  /*0170*/  STG.E desc[UR6][R2.64], R0 ;  /* 0x0000000002007986 */ /* 0x000fe8000c101906 */
[----:B------:R-:W-:Y:S01]  /*0180*/  STG.E desc[UR6][R2.64+0x4], R5 ;  /* 0x0000040502007986 */ /* 0x000fe2000c101906 */
[----:B------:R-:W-:Y:S05]  /*0190*/  EXIT ;  /* 0x000000000000794d */ /* 0x000fea0003800000 */
.L_x_0:
[----:B------:R-:W-:-:S04]  /*01a0*/  LOP3.LUT R0, R5, 0x1, RZ, 0xc0, !PT ;  /* 0x0000000105007812 */ /* 0x000fc800078ec0ff */
[----:B------:R-:W-:-:S13]  /*01b0*/  ISETP.NE.U32.AND P0, PT, R0, 0x1, PT ;  /* 0x000000010000780c */ /* 0x000fda0003f05070 */
[----:B------:R-:W-:Y:S05]  /*01c0*/  @!P0 EXIT ;  /* 0x000000000000894d */ /* 0x000fea0003800000 */
[----:B------:R-:W0:Y:S02]  /*01d0*/  LDC.64 R2, c[0x0][0x380] ;  /* 0x0000e000ff027b82 */ /* 0x000e240000000a00 */
[----:B0-----:R-:W-:-:S05]  /*01e0*/  IMAD.WIDE R2, R5, 0x4, R2 ;  /* 0x0000000405027825 */ /* 0x001fca00078e0202 */
[----:B------:R-:W2:Y:S04]  /*01f0*/  LDG.E R5, desc[UR6][R2.64] ;  /* 0x0000000602057981 */ /* 0x000ea8000c1e1900 */
[----:B------:R-:W2:Y:S02]  /*0200*/  LDG.E R0, desc[UR6][R2.64+0x4] ;  /* 0x0000040602007981 */ /* 0x000ea4000c1e1900 */
[----:B--2---:R-:W-:-:S13]  /*0210*/  ISETP.GT.AND P0, PT, R5, R0, PT ;  /* 0x000000000500720c */ /* 0x004fda0003f04270 */
[----:B------:R-:W-:Y:S05]  /*0220*/  @!P0 EXIT ;  /* 0x000000000000894d */ /* 0x000fea0003800000 */
[----:B------:R-:W-:Y:S04]  /*0230*/  STG.E desc[UR6][R2.64], R0 ;  /* 0x0000000002007986 */ /* 0x000fe8000c101906 */
[----:B------:R-:W-:Y:S01]  /*0240*/  STG.E desc[UR6][R2.64+0x4], R5 ;  /* 0x0000040502007986 */ /* 0x000fe2000c101906 */
[----:B------:R-:W-:Y:S05]  /*0250*/  EXIT ;  /* 0x000000000000794d */ /* 0x000fea0003800000 */
.L_x_1:
[----:B------:R-:W-:-:S00]  /*0260*/  BRA `(.L_x_1) ;  /* 0xfffffffc00fc7947 */ /* 0x000fc0000383ffff */
[----:B------:R-:W-:-:S00]  /*0270*/  NOP ;  /* 0x0000000000007918 */ /* 0x000fc00000000000 */
        /* <DEDUP_REMOVED lines=8> */
.L_x_2:


//--------------------- .nv.shared.reserved.0     --------------------------
	.section	.nv.shared.reserved.0,"aw",@nobits
	.weak		__nv_reservedSMEM_offset_0_alias
	.size		__nv_reservedSMEM_offset_0_alias, 0, 64
	.other		__nv_reservedSMEM_offset_0_alias,@"STO_CUDA_RESERVED_SHARED STV_DEFAULT"
__nv_reservedSMEM_offset_0_alias:
	.zero		0
	.zero		64


//--------------------- .nv.constant0._Z27odd_even_transposition_sortPiib --------------------------
	.section	.nv.constant0._Z27odd_even_transposition_sortPiib,"a",@progbits
	.sectionflags	@""
	.align	4
.nv.constant0._Z27odd_even_transposition_sortPiib:
	.zero		909


//--------------------- SYMBOLS --------------------------

	.type		.nv.reservedSmem.offset0,@object
	.size		.nv.reservedSmem.offset0,0x4
